	.headerflags	@"EF_CUDA_TEXMODE_UNIFIED EF_CUDA_64BIT_ADDRESS EF_CUDA_ACCELERATORS EF_CUDA_SM90 EF_CUDA_VIRTUAL_SM(EF_CUDA_SM90)"
	.elftype	@"ET_EXEC"


//--------------------- .nv.info                  --------------------------
	.section	.nv.info,"",@"SHT_CUDA_INFO"
	.align	4


	//----- nvinfo : EIATTR_REGCOUNT
	.align		4
        /*0000*/ 	.byte	0x04, 0x2f
        /*0002*/ 	.short	(.L_1 - .L_0)
	.align		4
.L_0:
        /*0004*/ 	.word	index@(triton_per_fused_mean_4)
        /*0008*/ 	.word	0x00000010


	//----- nvinfo : EIATTR_MIN_STACK_SIZE
	.align		4
.L_1:
        /*000c*/ 	.byte	0x04, 0x12
        /*000e*/ 	.short	(.L_3 - .L_2)
	.align		4
.L_2:
        /*0010*/ 	.word	index@(triton_per_fused_mean_4)
        /*0014*/ 	.word	0x00000000


	//----- nvinfo : EIATTR_FRAME_SIZE
	.align		4
.L_3:
        /*0018*/ 	.byte	0x04, 0x11
        /*001a*/ 	.short	(.L_5 - .L_4)
	.align		4
.L_4:
        /*001c*/ 	.word	index@(triton_per_fused_mean_4)
        /*0020*/ 	.word	0x00000000


	//----- nvinfo : EIATTR_MIN_STACK_SIZE
	.align		4
.L_5:
        /*0024*/ 	.byte	0x04, 0x12
        /*0026*/ 	.short	(.L_7 - .L_6)
	.align		4
.L_6:
        /*0028*/ 	.word	index@(triton_per_fused_mean_4)
        /*002c*/ 	.word	0x00000000
.L_7:


//--------------------- .nv.info.triton_per_fused_mean_4 --------------------------
	.section	.nv.info.triton_per_fused_mean_4,"",@"SHT_CUDA_INFO"
	.sectionflags	@""
	.align	4


	//----- nvinfo : EIATTR_CUDA_API_VERSION
	.align		4
        /*0000*/ 	.byte	0x04, 0x37
        /*0002*/ 	.short	(.L_9 - .L_8)
.L_8:
        /*0004*/ 	.word	0x0000007c


	//----- nvinfo : EIATTR_KPARAM_INFO
	.align		4
.L_9:
        /*0008*/ 	.byte	0x04, 0x17
        /*000a*/ 	.short	(.L_11 - .L_10)
.L_10:
        /*000c*/ 	.word	0x00000000
        /*0010*/ 	.short	0x0003
        /*0012*/ 	.short	0x0014
        /*0014*/ 	.byte	0x00, 0xf0, 0x11, 0x00


	//----- nvinfo : EIATTR_KPARAM_INFO
	.align		4
.L_11:
        /*0018*/ 	.byte	0x04, 0x17
        /*001a*/ 	.short	(.L_13 - .L_12)
.L_12:
        /*001c*/ 	.word	0x00000000
        /*0020*/ 	.short	0x0002
        /*0022*/ 	.short	0x0010
        /*0024*/ 	.byte	0x00, 0xf0, 0x11, 0x00


	//----- nvinfo : EIATTR_KPARAM_INFO
	.align		4
.L_13:
        /*0028*/ 	.byte	0x04, 0x17
        /*002a*/ 	.short	(.L_15 - .L_14)
.L_14:
        /*002c*/ 	.word	0x00000000
        /*0030*/ 	.short	0x0001
        /*0032*/ 	.short	0x0008
        /*0034*/ 	.byte	0x00, 0xf4, 0x21, 0x00


	//----- nvinfo : EIATTR_KPARAM_INFO
	.align		4
.L_15:
        /*0038*/ 	.byte	0x04, 0x17
        /*003a*/ 	.short	(.L_17 - .L_16)
.L_16:
        /*003c*/ 	.word	0x00000000
        /*0040*/ 	.short	0x0000
        /*0042*/ 	.short	0x0000
        /*0044*/ 	.byte	0x00, 0xf4, 0x21, 0x00


	//----- nvinfo : EIATTR_SPARSE_MMA_MASK
	.align		4
.L_17:
        /*0048*/ 	.byte	0x03, 0x50
        /*004a*/ 	.short	0x0000


	//----- nvinfo : EIATTR_MAXREG_COUNT
	.align		4
        /*004c*/ 	.byte	0x03, 0x1b
        /*004e*/ 	.short	0x00ff


	//----- nvinfo : EIATTR_COOP_GROUP_MASK_REGIDS
	.align		4
        /*0050*/ 	.byte	0x04, 0x29
        /*0052*/ 	.short	(.L_19 - .L_18)


	//   ....[0]....
.L_18:
        /*0054*/ 	.word	0xffffffff


	//   ....[1]....
        /*0058*/ 	.word	0xffffffff


	//   ....[2]....
        /*005c*/ 	.word	0xffffffff


	//   ....[3]....
        /*0060*/ 	.word	0xffffffff


	//   ....[4]....
        /*0064*/ 	.word	0xffffffff


	//   ....[5]....
        /*0068*/ 	.word	0xffffffff


	//   ....[6]....
        /*006c*/ 	.word	0xffffffff


	//----- nvinfo : EIATTR_COOP_GROUP_INSTR_OFFSETS
	.align		4
.L_19:
        /*0070*/ 	.byte	0x04, 0x28
        /*0072*/ 	.short	(.L_21 - .L_20)


	//   ....[0]....
.L_20:
        /*0074*/ 	.word	0x00000200


	//   ....[1]....
        /*0078*/ 	.word	0x00000210


	//   ....[2]....
        /*007c*/ 	.word	0x00000260


	//   ....[3]....
        /*0080*/ 	.word	0x00000270


	//   ....[4]....
        /*0084*/ 	.word	0x000002b0


	//   ....[5]....
        /*0088*/ 	.word	0x000002d0


	//   ....[6]....
        /*008c*/ 	.word	0x00000390


	//----- nvinfo : EIATTR_EXIT_INSTR_OFFSETS
	.align		4
.L_21:
        /*0090*/ 	.byte	0x04, 0x1c
        /*0092*/ 	.short	(.L_23 - .L_22)


	//   ....[0]....
.L_22:
        /*0094*/ 	.word	0x000004d0


	//   ....[1]....
        /*0098*/ 	.word	0x00000500


	//----- nvinfo : EIATTR_REQNTID
	.align		4
.L_23:
        /*009c*/ 	.byte	0x04, 0x10
        /*009e*/ 	.short	(.L_25 - .L_24)
.L_24:
        /*00a0*/ 	.word	0x00000040
        /*00a4*/ 	.word	0x00000001
        /*00a8*/ 	.word	0x00000001


	//----- nvinfo : EIATTR_CBANK_PARAM_SIZE
	.align		4
.L_25:
        /*00ac*/ 	.byte	0x03, 0x19
        /*00ae*/ 	.short	0x0018


	//----- nvinfo : EIATTR_PARAM_CBANK
	.align		4
        /*00b0*/ 	.byte	0x04, 0x0a
        /*00b2*/ 	.short	(.L_27 - .L_26)
	.align		4
.L_26:
        /*00b4*/ 	.word	index@(.nv.constant0.triton_per_fused_mean_4)
        /*00b8*/ 	.short	0x0210
        /*00ba*/ 	.short	0x0018


	//----- nvinfo : EIATTR_SW_WAR
	.align		4
.L_27:
        /*00bc*/ 	.byte	0x04, 0x36
        /*00be*/ 	.short	(.L_29 - .L_28)
.L_28:
        /*00c0*/ 	.word	0x00000008
.L_29:


//--------------------- .nv.callgraph             --------------------------
	.section	.nv.callgraph,"",@"SHT_CUDA_CALLGRAPH"
	.align	4
	.sectionentsize	8
	.align		4
        /*0000*/ 	.word	0x00000000
	.align		4
        /*0004*/ 	.word	0xffffffff
	.align		4
        /*0008*/ 	.word	0x00000000
	.align		4
        /*000c*/ 	.word	0xfffffffe
	.align		4
        /*0010*/ 	.word	0x00000000
	.align		4
        /*0014*/ 	.word	0xfffffffd
	.align		4
        /*0018*/ 	.word	0x00000000
	.align		4
        /*001c*/ 	.word	0xfffffffc


//--------------------- .text.triton_per_fused_mean_4 --------------------------
	.section	.text.triton_per_fused_mean_4,"ax",@progbits
	.sectionflags	@"SHF_BARRIERS=1"
	.align	128
        .global         triton_per_fused_mean_4
        .type           triton_per_fused_mean_4,@function
        .size           triton_per_fused_mean_4,(.L_x_1 - triton_per_fused_mean_4)
        .other          triton_per_fused_mean_4,@"STO_CUDA_ENTRY STV_DEFAULT"
triton_per_fused_mean_4:
.text.triton_per_fused_mean_4:
[----:B------:R-:W0:Y:S02]  /*0000*/  LDC R1, c[0x0][0x28] ;  /* 0x00000a00ff017b82 */ /* 0x000e240000000800 */
[----:B------:R-:W1:Y:S01]  /*0010*/  S2R R0, SR_TID.X ;  /* 0x0000000000007919 */ /* 0x000e620000002100 */
[----:B------:R-:W2:Y:S01]  /*0020*/  LDC.64 R2, c[0x0][0x218] ;  /* 0x00008600ff027b82 */ /* 0x000ea20000000a00 */
[----:B------:R-:W-:Y:S01]  /*0030*/  ULDC.64 UR6, c[0x0][0x208] ;  /* 0x0000820000067ab9 */ /* 0x000fe20000000a00 */
[----:B------:R-:W3:Y:S01]  /*0040*/  S2R R5, SR_CTAID.X ;  /* 0x0000000000057919 */ /* 0x000ee20000002500 */
[----:B-1----:R-:W-:Y:S02]  /*0050*/  IMAD.SHL.U32 R4, R0, 0x2, RZ ;  /* 0x0000000200047824 */ /* 0x002fe400078e00ff */
[----:B---3--:R-:W-:-:S03]  /*0060*/  IMAD.SHL.U32 R5, R5, 0x8, RZ ;  /* 0x0000000805057824 */ /* 0x008fc600078e00ff */
[----:B------:R-:W-:-:S04]  /*0070*/  LOP3.LUT R4, R4, 0x6, RZ, 0xc0, !PT ;  /* 0x0000000604047812 */ /* 0x000fc800078ec0ff */
[----:B------:R-:W-:-:S04]  /*0080*/  LOP3.LUT R7, R5, R4, RZ, 0xfc, !PT ;  /* 0x0000000405077212 */ /* 0x000fc800078efcff */
[----:B------:R-:W-:Y:S02]  /*0090*/  SHF.R.S32.HI R8, RZ, 0x1f, R7 ;  /* 0x0000001fff087819 */ /* 0x000fe40000011407 */
[----:B------:R-:W-:Y:S02]  /*00a0*/  ISETP.GE.AND P0, PT, R7, 0x10, PT ;  /* 0x000000100700780c */ /* 0x000fe40003f06270 */
[----:B------:R-:W-:Y:S02]  /*00b0*/  LEA.HI R9, R8, R7, RZ, 0x2 ;  /* 0x0000000708097211 */ /* 0x000fe400078f10ff */
[----:B------:R-:W-:Y:S02]  /*00c0*/  LOP3.LUT R8, R0, 0x3c, RZ, 0xc0, !PT ;  /* 0x0000003c00087812 */ /* 0x000fe400078ec0ff */
[C---:B------:R-:W-:Y:S01]  /*00d0*/  LOP3.LUT R10, R9.reuse, 0xfffffffc, RZ, 0xc0, !PT ;  /* 0xfffffffc090a7812 */ /* 0x040fe200078ec0ff */
[----:B------:R-:W-:-:S03]  /*00e0*/  IMAD.SHL.U32 R9, R9, 0x10, RZ ;  /* 0x0000001009097824 */ /* 0x000fc600078e00ff */
[----:B------:R-:W-:Y:S02]  /*00f0*/  IADD3 R8, R8, R7, -R10 ;  /* 0x0000000708087210 */ /* 0x000fe40007ffe80a */
[----:B------:R-:W-:-:S05]  /*0100*/  LOP3.LUT R9, R9, 0xffffffc0, RZ, 0xc0, !PT ;  /* 0xffffffc009097812 */ /* 0x000fca00078ec0ff */
[----:B------:R-:W-:-:S04]  /*0110*/  IMAD.IADD R9, R8, 0x1, R9 ;  /* 0x0000000108097824 */ /* 0x000fc800078e0209 */
[----:B--2---:R-:W-:Y:S01]  /*0120*/  IMAD.WIDE R2, R9, 0x4, R2 ;  /* 0x0000000409027825 */ /* 0x004fe200078e0202 */
[----:B------:R-:W-:-:S06]  /*0130*/  CS2R R8, SRZ ;  /* 0x0000000000087805 */ /* 0x000fcc000001ff00 */
[----:B------:R1:W2:Y:S01]  /*0140*/  @!P0 LDG.E.64 R8, desc[UR6][R2.64] ;  /* 0x0000000602088981 */ /* 0x0002a2000c1e1b00 */
[----:B------:R-:W3:Y:S01]  /*0150*/  S2UR UR5, SR_CgaCtaId ;  /* 0x00000000000579c3 */ /* 0x000ee20000008800 */
[----:B------:R-:W-:Y:S01]  /*0160*/  UMOV UR4, 0x400 ;  /* 0x0000040000047882 */ /* 0x000fe20000000000 */
[C---:B------:R-:W-:Y:S02]  /*0170*/  ISETP.GE.AND P1, PT, R0.reuse, 0x10, PT ;  /* 0x000000100000780c */ /* 0x040fe40003f26270 */
[----:B------:R-:W-:Y:S02]  /*0180*/  LOP3.LUT R5, R5, 0x7, R0, 0xf8, !PT ;  /* 0x0000000705057812 */ /* 0x000fe400078ef800 */
[----:B-1----:R-:W-:Y:S01]  /*0190*/  LOP3.LUT R2, R0, 0x1f, RZ, 0xc0, !PT ;  /* 0x0000001f00027812 */ /* 0x002fe200078ec0ff */
[----:B---3--:R-:W-:Y:S01]  /*01a0*/  UPRMT UR4, UR5, 0x654, UR4 ;  /* 0x0000065405047896 */ /* 0x008fe20008000004 */
[----:B--2---:R-:W-:Y:S02]  /*01b0*/  SEL R8, R8, RZ, !P0 ;  /* 0x000000ff08087207 */ /* 0x004fe40004000000 */
[----:B------:R-:W-:-:S02]  /*01c0*/  SEL R9, R9, RZ, !P0 ;  /* 0x000000ff09097207 */ /* 0x000fc40004000000 */
[----:B------:R-:W-:Y:S02]  /*01d0*/  FSEL R8, R8, RZ, !P0 ;  /* 0x000000ff08087208 */ /* 0x000fe40004000000 */
[----:B------:R-:W-:Y:S02]  /*01e0*/  FSEL R9, R9, RZ, !P0 ;  /* 0x000000ff09097208 */ /* 0x000fe40004000000 */
[----:B------:R-:W-:Y:S01]  /*01f0*/  ISETP.GE.U32.AND P0, PT, R2, 0x4, PT ;  /* 0x000000040200780c */ /* 0x000fe20003f06070 */
[----:B------:R-:W1:Y:S04]  /*0200*/  SHFL.BFLY PT, R7, R8, 0x10, 0x1f ;  /* 0x0e001f0008077f89 */ /* 0x000e6800000e0000 */
[----:B------:R-:W2:Y:S01]  /*0210*/  SHFL.BFLY PT, R10, R9, 0x10, 0x1f ;  /* 0x0e001f00090a7f89 */ /* 0x000ea200000e0000 */
[----:B-1----:R-:W-:Y:S01]  /*0220*/  FADD R7, R8, R7 ;  /* 0x0000000708077221 */ /* 0x002fe20000000000 */
[----:B------:R-:W-:Y:S01]  /*0230*/  SHF.R.U32.HI R8, RZ, 0x3, R0 ;  /* 0x00000003ff087819 */ /* 0x000fe20000011600 */
[----:B--2---:R-:W-:-:S03]  /*0240*/  FADD R11, R9, R10 ;  /* 0x0000000a090b7221 */ /* 0x004fc60000000000 */
[----:B------:R-:W-:Y:S01]  /*0250*/  LOP3.LUT R8, R8, 0x4, RZ, 0xc0, !PT ;  /* 0x0000000408087812 */ /* 0x000fe200078ec0ff */
[----:B------:R-:W1:Y:S04]  /*0260*/  SHFL.BFLY PT, R10, R7, 0x8, 0x1f ;  /* 0x0d001f00070a7f89 */ /* 0x000e6800000e0000 */
[----:B------:R-:W2:Y:S01]  /*0270*/  SHFL.BFLY PT, R12, R11, 0x8, 0x1f ;  /* 0x0d001f000b0c7f89 */ /* 0x000ea200000e0000 */
[----:B-1----:R-:W-:Y:S01]  /*0280*/  FADD R10, R7, R10 ;  /* 0x0000000a070a7221 */ /* 0x002fe20000000000 */
[----:B------:R-:W-:Y:S02]  /*0290*/  IMAD.SHL.U32 R7, R4, 0x8, RZ ;  /* 0x0000000804077824 */ /* 0x000fe400078e00ff */
[----:B--2---:R-:W-:Y:S02]  /*02a0*/  FADD R12, R11, R12 ;  /* 0x0000000c0b0c7221 */ /* 0x004fe40000000000 */
[----:B------:R-:W1:Y:S01]  /*02b0*/  SHFL.BFLY PT, R3, R10, 0x4, 0x1f ;  /* 0x0c801f000a037f89 */ /* 0x000e6200000e0000 */
[----:B------:R-:W-:-:S03]  /*02c0*/  LOP3.LUT R2, R7, R8, RZ, 0xfc, !PT ;  /* 0x0000000807027212 */ /* 0x000fc600078efcff */
[----:B------:R-:W2:Y:S01]  /*02d0*/  SHFL.BFLY PT, R13, R12, 0x4, 0x1f ;  /* 0x0c801f000c0d7f89 */ /* 0x000ea200000e0000 */
[----:B-1----:R-:W-:Y:S01]  /*02e0*/  FADD R11, R10, R3 ;  /* 0x000000030a0b7221 */ /* 0x002fe20000000000 */
[C---:B------:R-:W-:Y:S02]  /*02f0*/  LEA R3, R0.reuse, UR4, 0x2 ;  /* 0x0000000400037c11 */ /* 0x040fe4000f8e10ff */
[----:B------:R-:W-:Y:S01]  /*0300*/  LOP3.LUT R10, R0, 0x1, RZ, 0xc0, !PT ;  /* 0x00000001000a7812 */ /* 0x000fe200078ec0ff */
[----:B--2---:R-:W-:Y:S01]  /*0310*/  FADD R13, R12, R13 ;  /* 0x0000000d0c0d7221 */ /* 0x004fe20000000000 */
[----:B------:R-:W-:Y:S04]  /*0320*/  @!P0 STS [R2+UR4], R11 ;  /* 0x0000000b02008988 */ /* 0x000fe80008000804 */
[----:B------:R1:W-:Y:S01]  /*0330*/  @!P0 STS [R2+UR4+0x8], R13 ;  /* 0x0000080d02008988 */ /* 0x0003e20008000804 */
[----:B------:R-:W-:Y:S01]  /*0340*/  BAR.SYNC.DEFER_BLOCKING 0x0 ;  /* 0x0000000000007b1d */ /* 0x000fe20000010000 */
[----:B------:R-:W-:-:S04]  /*0350*/  ISETP.NE.U32.AND P0, PT, R10, 0x1, PT ;  /* 0x000000010a00780c */ /* 0x000fc80003f05070 */
[C---:B------:R-:W-:Y:S02]  /*0360*/  ISETP.LT.AND P0, PT, R0.reuse, 0x10, P0 ;  /* 0x000000100000780c */ /* 0x040fe40000701270 */
[----:B-1----:R-:W-:Y:S01]  /*0370*/  LOP3.LUT R2, R0, 0x7, RZ, 0xc0, !PT ;  /* 0x0000000700027812 */ /* 0x002fe200078ec0ff */
[----:B------:R-:W1:Y:S04]  /*0380*/  @!P1 LDS R6, [R3] ;  /* 0x0000000003069984 */ /* 0x000e680000000800 */
[----:B-1----:R-:W1:Y:S02]  /*0390*/  SHFL.BFLY PT, R9, R6, 0x1, 0x1f ;  /* 0x0c201f0006097f89 */ /* 0x002e6400000e0000 */
[----:B-1----:R-:W-:Y:S01]  /*03a0*/  FADD R10, R6, R9 ;  /* 0x00000009060a7221 */ /* 0x002fe20000000000 */
[----:B------:R-:W-:Y:S01]  /*03b0*/  VIADD R9, R7, UR4 ;  /* 0x0000000407097c36 */ /* 0x000fe20008000000 */
[----:B------:R-:W-:-:S03]  /*03c0*/  SHF.R.U32.HI R6, RZ, 0x3, R0 ;  /* 0x00000003ff067819 */ /* 0x000fc60000011600 */
[----:B------:R1:W-:Y:S01]  /*03d0*/  @P0 STS [R3], R10 ;  /* 0x0000000a03000388 */ /* 0x0003e20000000800 */
[----:B------:R-:W-:Y:S01]  /*03e0*/  IMAD R9, R4, -0x4, R9 ;  /* 0xfffffffc04097824 */ /* 0x000fe200078e0209 */
[----:B------:R-:W-:Y:S01]  /*03f0*/  LEA R4, R2, UR4, 0x2 ;  /* 0x0000000402047c11 */ /* 0x000fe2000f8e10ff */
[----:B------:R-:W-:Y:S08]  /*0400*/  BAR.SYNC.DEFER_BLOCKING 0x0 ;  /* 0x0000000000007b1d */ /* 0x000ff00000010000 */
[----:B-1----:R-:W1:Y:S01]  /*0410*/  LDC.64 R2, c[0x0][0x210] ;  /* 0x00008400ff027b82 */ /* 0x002e620000000a00 */
[----:B------:R-:W-:Y:S04]  /*0420*/  LDS R12, [R7+UR4] ;  /* 0x00000004070c7984 */ /* 0x000fe80008000800 */
[----:B------:R2:W3:Y:S01]  /*0430*/  LDS R13, [R7+UR4+0x8] ;  /* 0x00000804070d7984 */ /* 0x0004e20008000800 */
[----:B-1----:R-:W-:-:S02]  /*0440*/  IMAD.WIDE R2, R5, 0x4, R2 ;  /* 0x0000000405027825 */ /* 0x002fc400078e0202 */
[----:B------:R-:W-:Y:S01]  /*0450*/  BAR.SYNC.DEFER_BLOCKING 0x0 ;  /* 0x0000000000007b1d */ /* 0x000fe20000010000 */
[----:B--2---:R-:W-:-:S04]  /*0460*/  SGXT.U32 R7, R6, 0x2 ;  /* 0x000000020607781a */ /* 0x004fc80000000000 */
[----:B------:R-:W-:-:S04]  /*0470*/  LOP3.LUT P0, RZ, R8, R7, RZ, 0xfc, !PT ;  /* 0x0000000708ff7212 */ /* 0x000fc8000780fcff */
[----:B------:R-:W-:Y:S01]  /*0480*/  ISETP.LT.AND P0, PT, R5, 0x10, !P0 ;  /* 0x000000100500780c */ /* 0x000fe20004701270 */
[----:B---3--:R1:W-:Y:S01]  /*0490*/  STS.64 [R9], R12 ;  /* 0x0000000c09007388 */ /* 0x0083e20000000a00 */
[----:B------:R-:W-:Y:S06]  /*04a0*/  BAR.SYNC.DEFER_BLOCKING 0x0 ;  /* 0x0000000000007b1d */ /* 0x000fec0000010000 */
[----:B------:R-:W2:Y:S02]  /*04b0*/  LDS R4, [R4] ;  /* 0x0000000004047984 */ /* 0x000ea40000000800 */
[----:B------:R-:W-:Y:S06]  /*04c0*/  BAR.SYNC.DEFER_BLOCKING 0x0 ;  /* 0x0000000000007b1d */ /* 0x000fec0000010000 */
[----:B-1----:R-:W-:Y:S05]  /*04d0*/  @!P0 EXIT ;  /* 0x000000000000894d */ /* 0x002fea0003800000 */
[----:B--2---:R-:W-:-:S05]  /*04e0*/  FMUL R5, R4, 0.0625 ;  /* 0x3d80000004057820 */ /* 0x004fca0000400000 */
[----:B------:R-:W-:Y:S01]  /*04f0*/  STG.E desc[UR6][R2.64], R5 ;  /* 0x0000000502007986 */ /* 0x000fe2000c101906 */
[----:B------:R-:W-:Y:S05]  /*0500*/  EXIT ;  /* 0x000000000000794d */ /* 0x000fea0003800000 */
.L_x_0:
[----:B------:R-:W-:-:S00]  /*0510*/  BRA `(.L_x_0) ;  /* 0xfffffffc00fc7947 */ /* 0x000fc0000383ffff */
[----:B------:R-:W-:-:S00]  /*0520*/  NOP ;  /* 0x0000000000007918 */ /* 0x000fc00000000000 */
        /* <DEDUP_REMOVED lines=13> */
.L_x_1:


//--------------------- .nv.shared.triton_per_fused_mean_4 --------------------------
	.section	.nv.shared.triton_per_fused_mean_4,"aw",@nobits
	.sectionflags	@""
	.align	16
	.zero		1024


//--------------------- .nv.constant0.triton_per_fused_mean_4 --------------------------
	.section	.nv.constant0.triton_per_fused_mean_4,"a",@progbits
	.sectionflags	@""
	.align	4
.nv.constant0.triton_per_fused_mean_4:
	.zero		552
